//
// Generated by NVIDIA NVVM Compiler
//
// Compiler Build ID: CL-36424714
// Cuda compilation tools, release 13.0, V13.0.88
// Based on NVVM 20.0.0
//

.version 9.0
.target sm_100
.address_size 64

	// .globl	_Z6kernelPcS_PiS0_

.visible .entry _Z6kernelPcS_PiS0_(
	.param .u64 .ptr .align 1 _Z6kernelPcS_PiS0__param_0,
	.param .u64 .ptr .align 1 _Z6kernelPcS_PiS0__param_1,
	.param .u64 .ptr .align 1 _Z6kernelPcS_PiS0__param_2,
	.param .u64 .ptr .align 1 _Z6kernelPcS_PiS0__param_3
)
{
	.reg .pred 	%p<4>;
	.reg .b16 	%rs<2>;
	.reg .b32 	%r<14>;
	.reg .b64 	%rd<13>;

	ld.param.u64 	%rd4, [_Z6kernelPcS_PiS0__param_0];
	ld.param.u64 	%rd5, [_Z6kernelPcS_PiS0__param_1];
	ld.param.u64 	%rd6, [_Z6kernelPcS_PiS0__param_2];
	ld.param.u64 	%rd7, [_Z6kernelPcS_PiS0__param_3];
	cvta.to.global.u64 	%rd1, %rd7;
	cvta.to.global.u64 	%rd2, %rd6;
	mov.u32 	%r4, %tid.x;
	mov.u32 	%r5, %ntid.x;
	mov.u32 	%r6, %ctaid.x;
	mad.lo.s32 	%r1, %r5, %r6, %r4;
	ld.global.u32 	%r7, [%rd2];
	setp.ge.s32 	%p1, %r1, %r7;
	@%p1 bra 	$L__BB0_4;
	ld.global.u32 	%r8, [%rd1];
	setp.lt.s32 	%p2, %r8, 1;
	@%p2 bra 	$L__BB0_4;
	cvt.s64.s32 	%rd8, %r1;
	cvta.to.global.u64 	%rd9, %rd4;
	add.s64 	%rd10, %rd9, %rd8;
	ld.global.u8 	%rs1, [%rd10];
	cvta.to.global.u64 	%rd3, %rd5;
	mov.b32 	%r13, 0;
$L__BB0_3:
	ld.global.u32 	%r10, [%rd2];
	mad.lo.s32 	%r11, %r10, %r13, %r1;
	cvt.s64.s32 	%rd11, %r11;
	add.s64 	%rd12, %rd3, %rd11;
	st.global.u8 	[%rd12], %rs1;
	add.s32 	%r13, %r13, 1;
	ld.global.u32 	%r12, [%rd1];
	setp.lt.s32 	%p3, %r13, %r12;
	@%p3 bra 	$L__BB0_3;
$L__BB0_4:
	ret;

}


// ===== COMPILED SASS (sm_100) =====

	.target	sm_100

	.elftype	@"ET_EXEC"


//--------------------- .note.nv.tkinfo           --------------------------
	.section	.note.nv.tkinfo,"",@"SHT_NOTE"
	.sectionflags	@"SHF_NOTE_NV_TKINFO"
	.tkinfo
        /*0018*/ 	.word	0x00000002
        /*0030*/ 	.string	""
        /*0030*/ 	.string	"ptxas"
        /*0030*/ 	.string	"Cuda compilation tools, release 13.0, V13.0.88"
        /*0030*/ 	.string	"Build cuda_13.0.r13.0/compiler.36424714_0"
        /*0030*/ 	.string	"-arch sm_100 -m 64 "



//--------------------- .note.nv.cuinfo           --------------------------
	.section	.note.nv.cuinfo,"",@"SHT_NOTE"
	.sectionflags	@"SHF_NOTE_NV_CUINFO"
        /*0018*/ 	.short	0x0002
        /*001a*/ 	.short	0x0064
        /*001c*/ 	.short	0x0082
	.zero		2


//--------------------- .nv.info                  --------------------------
	.section	.nv.info,"",@"SHT_CUDA_INFO"
	.align	4


	//----- nvinfo : EIATTR_REGCOUNT
	.align		4
        /*0000*/ 	.byte	0x04, 0x2f
        /*0002*/ 	.short	(.L_1 - .L_0)
	.align		4
.L_0:
        /*0004*/ 	.word	index@(_Z6kernelPcS_PiS0_)
        /*0008*/ 	.word	0x0000000c


	//----- nvinfo : EIATTR_FRAME_SIZE
	.align		4
.L_1:
        /*000c*/ 	.byte	0x04, 0x11
        /*000e*/ 	.short	(.L_3 - .L_2)
	.align		4
.L_2:
        /*0010*/ 	.word	index@(_Z6kernelPcS_PiS0_)
        /*0014*/ 	.word	0x00000000


	//----- nvinfo : EIATTR_MIN_STACK_SIZE
	.align		4
.L_3:
        /*0018*/ 	.byte	0x04, 0x12
        /*001a*/ 	.short	(.L_5 - .L_4)
	.align		4
.L_4:
        /*001c*/ 	.word	index@(_Z6kernelPcS_PiS0_)
        /*0020*/ 	.word	0x00000000
.L_5:


//--------------------- .nv.compat                --------------------------
	.section	.nv.compat,"",@"SHT_CUDA_COMPAT_INFO"
	.align	4
        /*0000*/ 	.byte	0x02, 0x09, 0x00, 0x00, 0x02, 0x02, 0x01, 0x00, 0x02, 0x05, 0x05, 0x00, 0x03, 0x07, 0x01, 0x01
        /*0010*/ 	.byte	0x02, 0x03, 0x00, 0x00, 0x02, 0x06, 0x01, 0x00, 0x04, 0x0b, 0x08, 0x00, 0x09, 0x00, 0x00, 0x00
        /*0020*/ 	.byte	0x00, 0x00, 0x00, 0x00


//--------------------- .nv.info._Z6kernelPcS_PiS0_ --------------------------
	.section	.nv.info._Z6kernelPcS_PiS0_,"",@"SHT_CUDA_INFO"
	.sectionflags	@""
	.align	4


	//----- nvinfo : EIATTR_CUDA_API_VERSION
	.align		4
        /*0000*/ 	.byte	0x04, 0x37
        /*0002*/ 	.short	(.L_7 - .L_6)
.L_6:
        /*0004*/ 	.word	0x00000082


	//----- nvinfo : EIATTR_KPARAM_INFO
	.align		4
.L_7:
        /*0008*/ 	.byte	0x04, 0x17
        /*000a*/ 	.short	(.L_9 - .L_8)
.L_8:
        /*000c*/ 	.word	0x00000000
        /*0010*/ 	.short	0x0003
        /*0012*/ 	.short	0x0018
        /*0014*/ 	.byte	0x00, 0xf5, 0x21, 0x00


	//----- nvinfo : EIATTR_KPARAM_INFO
	.align		4
.L_9:
        /*0018*/ 	.byte	0x04, 0x17
        /*001a*/ 	.short	(.L_11 - .L_10)
.L_10:
        /*001c*/ 	.word	0x00000000
        /*0020*/ 	.short	0x0002
        /*0022*/ 	.short	0x0010
        /*0024*/ 	.byte	0x00, 0xf5, 0x21, 0x00


	//----- nvinfo : EIATTR_KPARAM_INFO
	.align		4
.L_11:
        /*0028*/ 	.byte	0x04, 0x17
        /*002a*/ 	.short	(.L_13 - .L_12)
.L_12:
        /*002c*/ 	.word	0x00000000
        /*0030*/ 	.short	0x0001
        /*0032*/ 	.short	0x0008
        /*0034*/ 	.byte	0x00, 0xf5, 0x21, 0x00


	//----- nvinfo : EIATTR_KPARAM_INFO
	.align		4
.L_13:
        /*0038*/ 	.byte	0x04, 0x17
        /*003a*/ 	.short	(.L_15 - .L_14)
.L_14:
        /*003c*/ 	.word	0x00000000
        /*0040*/ 	.short	0x0000
        /*0042*/ 	.short	0x0000
        /*0044*/ 	.byte	0x00, 0xf5, 0x21, 0x00


	//----- nvinfo : EIATTR_SPARSE_MMA_MASK
	.align		4
.L_15:
        /*0048*/ 	.byte	0x03, 0x50
        /*004a*/ 	.short	0x0000


	//----- nvinfo : EIATTR_MAXREG_COUNT
	.align		4
        /*004c*/ 	.byte	0x03, 0x1b
        /*004e*/ 	.short	0x00ff


	//----- nvinfo : EIATTR_MERCURY_ISA_VERSION
	.align		4
        /*0050*/ 	.byte	0x03, 0x5f
        /*0052*/ 	.short	0x0101


	//----- nvinfo : EIATTR_VRC_CTA_INIT_COUNT
	.align		4
        /*0054*/ 	.byte	0x02, 0x4a
	.zero		1
	.zero		1


	//----- nvinfo : EIATTR_EXIT_INSTR_OFFSETS
	.align		4
        /*0058*/ 	.byte	0x04, 0x1c
        /*005a*/ 	.short	(.L_17 - .L_16)


	//   ....[0]....
.L_16:
        /*005c*/ 	.word	0x00000090


	//   ....[1]....
        /*0060*/ 	.word	0x000000d0


	//   ....[2]....
        /*0064*/ 	.word	0x000001d0


	//----- nvinfo : EIATTR_CBANK_PARAM_SIZE
	.align		4
.L_17:
        /*0068*/ 	.byte	0x03, 0x19
        /*006a*/ 	.short	0x0020


	//----- nvinfo : EIATTR_PARAM_CBANK
	.align		4
        /*006c*/ 	.byte	0x04, 0x0a
        /*006e*/ 	.short	(.L_19 - .L_18)
	.align		4
.L_18:
        /*0070*/ 	.word	index@(.nv.constant0._Z6kernelPcS_PiS0_)
        /*0074*/ 	.short	0x0380
        /*0076*/ 	.short	0x0020


	//----- nvinfo : EIATTR_SW_WAR
	.align		4
.L_19:
        /*0078*/ 	.byte	0x04, 0x36
        /*007a*/ 	.short	(.L_21 - .L_20)
.L_20:
        /*007c*/ 	.word	0x00000008
.L_21:


//--------------------- .nv.callgraph             --------------------------
	.section	.nv.callgraph,"",@"SHT_CUDA_CALLGRAPH"
	.align	4
	.sectionentsize	8
	.align		4
        /*0000*/ 	.word	0x00000000
	.align		4
        /*0004*/ 	.word	0xffffffff
	.align		4
        /*0008*/ 	.word	0x00000000
	.align		4
        /*000c*/ 	.word	0xfffffffe
	.align		4
        /*0010*/ 	.word	0x00000000
	.align		4
        /*0014*/ 	.word	0xfffffffd
	.align		4
        /*0018*/ 	.word	0x00000000
	.align		4
        /*001c*/ 	.word	0xfffffffc


//--------------------- .text._Z6kernelPcS_PiS0_  --------------------------
	.section	.text._Z6kernelPcS_PiS0_,"ax",@progbits
	.align	128
        .global         _Z6kernelPcS_PiS0_
        .type           _Z6kernelPcS_PiS0_,@function
        .size           _Z6kernelPcS_PiS0_,(.L_x_2 - _Z6kernelPcS_PiS0_)
        .other          _Z6kernelPcS_PiS0_,@"STO_CUDA_ENTRY STV_DEFAULT"
_Z6kernelPcS_PiS0_:
.text._Z6kernelPcS_PiS0_:
[----:B------:R-:W-:Y:S08]  /*0000*/  LDC R1, c[0x0][0x37c] ;  /* 0x0000df00ff017b82 */ /* 0x000ff00000000800 */
[----:B------:R-:W0:Y:S01]  /*0010*/  LDC.64 R2, c[0x0][0x390] ;  /* 0x0000e400ff027b82 */ /* 0x000e220000000a00 */
[----:B------:R-:W0:Y:S02]  /*0020*/  LDCU.64 UR6, c[0x0][0x358] ;  /* 0x00006b00ff0677ac */ /* 0x000e240008000a00 */
[----:B0-----:R-:W2:Y:S01]  /*0030*/  LDG.E R5, desc[UR6][R2.64] ;  /* 0x0000000602057981 */ /* 0x001ea2000c1e1900 */
[----:B------:R-:W0:Y:S01]  /*0040*/  LDCU UR4, c[0x0][0x360] ;  /* 0x00006c00ff0477ac */ /* 0x000e220008000800 */
[----:B------:R-:W0:Y:S01]  /*0050*/  S2R R0, SR_TID.X ;  /* 0x0000000000007919 */ /* 0x000e220000002100 */
[----:B------:R-:W0:Y:S02]  /*0060*/  S2R R7, SR_CTAID.X ;  /* 0x0000000000077919 */ /* 0x000e240000002500 */
[----:B0-----:R-:W-:-:S05]  /*0070*/  IMAD R0, R7, UR4, R0 ;  /* 0x0000000407007c24 */ /* 0x001fca000f8e0200 */
[----:B--2---:R-:W-:-:S13]  /*0080*/  ISETP.GE.AND P0, PT, R0, R5, PT ;  /* 0x000000050000720c */ /* 0x004fda0003f06270 */
[----:B------:R-:W-:Y:S05]  /*0090*/  @P0 EXIT ;  /* 0x000000000000094d */ /* 0x000fea0003800000 */
[----:B------:R-:W0:Y:S02]  /*00a0*/  LDC.64 R8, c[0x0][0x398] ;  /* 0x0000e600ff087b82 */ /* 0x000e240000000a00 */
[----:B0-----:R-:W2:Y:S02]  /*00b0*/  LDG.E R4, desc[UR6][R8.64] ;  /* 0x0000000608047981 */ /* 0x001ea4000c1e1900 */
[----:B--2---:R-:W-:-:S13]  /*00c0*/  ISETP.GE.AND P0, PT, R4, 0x1, PT ;  /* 0x000000010400780c */ /* 0x004fda0003f06270 */
[----:B------:R-:W-:Y:S05]  /*00d0*/  @!P0 EXIT ;  /* 0x000000000000894d */ /* 0x000fea0003800000 */
[----:B------:R-:W0:Y:S01]  /*00e0*/  LDCU.64 UR4, c[0x0][0x380] ;  /* 0x00007000ff0477ac */ /* 0x000e220008000a00 */
[----:B------:R-:W1:Y:S01]  /*00f0*/  LDCU.64 UR8, c[0x0][0x388] ;  /* 0x00007100ff0877ac */ /* 0x000e620008000a00 */
[----:B0-----:R-:W-:-:S04]  /*0100*/  IADD3 R4, P0, PT, R0, UR4, RZ ;  /* 0x0000000400047c10 */ /* 0x001fc8000ff1e0ff */
[----:B------:R-:W-:-:S05]  /*0110*/  LEA.HI.X.SX32 R5, R0, UR5, 0x1, P0 ;  /* 0x0000000500057c11 */ /* 0x000fca00080f0eff */
[----:B------:R0:W5:Y:S01]  /*0120*/  LDG.E.U8 R7, desc[UR6][R4.64] ;  /* 0x0000000604077981 */ /* 0x000162000c1e1100 */
[----:B-1----:R-:W-:-:S05]  /*0130*/  UMOV UR4, URZ ;  /* 0x000000ff00047c82 */ /* 0x002fca0008000000 */
.L_x_0:
[----:B0-----:R-:W2:Y:S02]  /*0140*/  LDG.E R5, desc[UR6][R2.64] ;  /* 0x0000000602057981 */ /* 0x001ea4000c1e1900 */
[----:B--2---:R-:W-:-:S05]  /*0150*/  IMAD R5, R5, UR4, R0 ;  /* 0x0000000405057c24 */ /* 0x004fca000f8e0200 */
[----:B------:R-:W-:-:S04]  /*0160*/  IADD3 R4, P0, PT, R5, UR8, RZ ;  /* 0x0000000805047c10 */ /* 0x000fc8000ff1e0ff */
[----:B------:R-:W-:-:S05]  /*0170*/  LEA.HI.X.SX32 R5, R5, UR9, 0x1, P0 ;  /* 0x0000000905057c11 */ /* 0x000fca00080f0eff */
[----:B-----5:R1:W-:Y:S04]  /*0180*/  STG.E.U8 desc[UR6][R4.64], R7 ;  /* 0x0000000704007986 */ /* 0x0203e8000c101106 */
[----:B------:R-:W2:Y:S01]  /*0190*/  LDG.E R6, desc[UR6][R8.64] ;  /* 0x0000000608067981 */ /* 0x000ea2000c1e1900 */
[----:B------:R-:W-:-:S06]  /*01a0*/  UIADD3 UR4, UPT, UPT, UR4, 0x1, URZ ;  /* 0x0000000104047890 */ /* 0x000fcc000fffe0ff */
[----:B--2---:R-:W-:-:S13]  /*01b0*/  ISETP.LE.AND P0, PT, R6, UR4, PT ;  /* 0x0000000406007c0c */ /* 0x004fda000bf03270 */
[----:B-1----:R-:W-:Y:S05]  /*01c0*/  @!P0 BRA `(.L_x_0) ;  /* 0xfffffffc00dc8947 */ /* 0x002fea000383ffff */
[----:B------:R-:W-:Y:S05]  /*01d0*/  EXIT ;  /* 0x000000000000794d */ /* 0x000fea0003800000 */
.L_x_1:
[----:B------:R-:W-:-:S00]  /*01e0*/  BRA `(.L_x_1) ;  /* 0xfffffffc00fc7947 */ /* 0x000fc0000383ffff */
[----:B------:R-:W-:-:S00]  /*01f0*/  NOP ;  /* 0x0000000000007918 */ /* 0x000fc00000000000 */
        /* <DEDUP_REMOVED lines=8> */
.L_x_2:


//--------------------- .nv.shared.reserved.0     --------------------------
	.section	.nv.shared.reserved.0,"aw",@nobits
	.weak		__nv_reservedSMEM_offset_0_alias
	.size		__nv_reservedSMEM_offset_0_alias, 0, 64
	.other		__nv_reservedSMEM_offset_0_alias,@"STO_CUDA_RESERVED_SHARED STV_DEFAULT"
__nv_reservedSMEM_offset_0_alias:
	.zero		0
	.zero		64


//--------------------- .nv.constant0._Z6kernelPcS_PiS0_ --------------------------
	.section	.nv.constant0._Z6kernelPcS_PiS0_,"a",@progbits
	.sectionflags	@""
	.align	4
.nv.constant0._Z6kernelPcS_PiS0_:
	.zero		928


//--------------------- SYMBOLS --------------------------

	.type		.nv.reservedSmem.offset0,@object
	.size		.nv.reservedSmem.offset0,0x4
